//
// Generated by NVIDIA NVVM Compiler
//
// Compiler Build ID: CL-36424714
// Cuda compilation tools, release 13.0, V13.0.88
// Based on NVVM 20.0.0
//

.version 9.0
.target sm_100
.address_size 64

	// .globl	_Z15multiply_kernelP10NumberPairPti

.visible .entry _Z15multiply_kernelP10NumberPairPti(
	.param .u64 .ptr .align 1 _Z15multiply_kernelP10NumberPairPti_param_0,
	.param .u64 .ptr .align 1 _Z15multiply_kernelP10NumberPairPti_param_1,
	.param .u32 _Z15multiply_kernelP10NumberPairPti_param_2
)
{
	.reg .pred 	%p<2>;
	.reg .b16 	%rs<3>;
	.reg .b32 	%r<7>;
	.reg .b64 	%rd<8>;

	ld.param.u64 	%rd1, [_Z15multiply_kernelP10NumberPairPti_param_0];
	ld.param.u64 	%rd2, [_Z15multiply_kernelP10NumberPairPti_param_1];
	ld.param.u32 	%r2, [_Z15multiply_kernelP10NumberPairPti_param_2];
	mov.u32 	%r3, %ctaid.x;
	mov.u32 	%r4, %ntid.x;
	mov.u32 	%r5, %tid.x;
	mad.lo.s32 	%r1, %r3, %r4, %r5;
	setp.ge.s32 	%p1, %r1, %r2;
	@%p1 bra 	$L__BB0_2;
	cvta.to.global.u64 	%rd3, %rd1;
	cvta.to.global.u64 	%rd4, %rd2;
	mul.wide.s32 	%rd5, %r1, 2;
	add.s64 	%rd6, %rd3, %rd5;
	ld.global.u8 	%rs1, [%rd6];
	ld.global.u8 	%rs2, [%rd6+1];
	mul.wide.u16 	%r6, %rs2, %rs1;
	add.s64 	%rd7, %rd4, %rd5;
	st.global.u16 	[%rd7], %r6;
$L__BB0_2:
	ret;

}


// ===== COMPILED SASS (sm_100) =====

	.target	sm_100

	.elftype	@"ET_EXEC"


//--------------------- .note.nv.tkinfo           --------------------------
	.section	.note.nv.tkinfo,"",@"SHT_NOTE"
	.sectionflags	@"SHF_NOTE_NV_TKINFO"
	.tkinfo
        /*0018*/ 	.word	0x00000002
        /*0030*/ 	.string	""
        /*0030*/ 	.string	"ptxas"
        /*0030*/ 	.string	"Cuda compilation tools, release 13.0, V13.0.88"
        /*0030*/ 	.string	"Build cuda_13.0.r13.0/compiler.36424714_0"
        /*0030*/ 	.string	"-arch sm_100 -m 64 "



//--------------------- .note.nv.cuinfo           --------------------------
	.section	.note.nv.cuinfo,"",@"SHT_NOTE"
	.sectionflags	@"SHF_NOTE_NV_CUINFO"
        /*0018*/ 	.short	0x0002
        /*001a*/ 	.short	0x0064
        /*001c*/ 	.short	0x0082
	.zero		2


//--------------------- .nv.info                  --------------------------
	.section	.nv.info,"",@"SHT_CUDA_INFO"
	.align	4


	//----- nvinfo : EIATTR_REGCOUNT
	.align		4
        /*0000*/ 	.byte	0x04, 0x2f
        /*0002*/ 	.short	(.L_1 - .L_0)
	.align		4
.L_0:
        /*0004*/ 	.word	index@(_Z15multiply_kernelP10NumberPairPti)
        /*0008*/ 	.word	0x0000000c


	//----- nvinfo : EIATTR_FRAME_SIZE
	.align		4
.L_1:
        /*000c*/ 	.byte	0x04, 0x11
        /*000e*/ 	.short	(.L_3 - .L_2)
	.align		4
.L_2:
        /*0010*/ 	.word	index@(_Z15multiply_kernelP10NumberPairPti)
        /*0014*/ 	.word	0x00000000


	//----- nvinfo : EIATTR_MIN_STACK_SIZE
	.align		4
.L_3:
        /*0018*/ 	.byte	0x04, 0x12
        /*001a*/ 	.short	(.L_5 - .L_4)
	.align		4
.L_4:
        /*001c*/ 	.word	index@(_Z15multiply_kernelP10NumberPairPti)
        /*0020*/ 	.word	0x00000000
.L_5:


//--------------------- .nv.compat                --------------------------
	.section	.nv.compat,"",@"SHT_CUDA_COMPAT_INFO"
	.align	4
        /*0000*/ 	.byte	0x02, 0x09, 0x00, 0x00, 0x02, 0x02, 0x01, 0x00, 0x02, 0x05, 0x05, 0x00, 0x03, 0x07, 0x01, 0x01
        /*0010*/ 	.byte	0x02, 0x03, 0x00, 0x00, 0x02, 0x06, 0x01, 0x00, 0x04, 0x0b, 0x08, 0x00, 0x09, 0x00, 0x00, 0x00
        /*0020*/ 	.byte	0x00, 0x00, 0x00, 0x00


//--------------------- .nv.info._Z15multiply_kernelP10NumberPairPti --------------------------
	.section	.nv.info._Z15multiply_kernelP10NumberPairPti,"",@"SHT_CUDA_INFO"
	.sectionflags	@""
	.align	4


	//----- nvinfo : EIATTR_CUDA_API_VERSION
	.align		4
        /*0000*/ 	.byte	0x04, 0x37
        /*0002*/ 	.short	(.L_7 - .L_6)
.L_6:
        /*0004*/ 	.word	0x00000082


	//----- nvinfo : EIATTR_KPARAM_INFO
	.align		4
.L_7:
        /*0008*/ 	.byte	0x04, 0x17
        /*000a*/ 	.short	(.L_9 - .L_8)
.L_8:
        /*000c*/ 	.word	0x00000000
        /*0010*/ 	.short	0x0002
        /*0012*/ 	.short	0x0010
        /*0014*/ 	.byte	0x00, 0xf0, 0x11, 0x00


	//----- nvinfo : EIATTR_KPARAM_INFO
	.align		4
.L_9:
        /*0018*/ 	.byte	0x04, 0x17
        /*001a*/ 	.short	(.L_11 - .L_10)
.L_10:
        /*001c*/ 	.word	0x00000000
        /*0020*/ 	.short	0x0001
        /*0022*/ 	.short	0x0008
        /*0024*/ 	.byte	0x00, 0xf5, 0x21, 0x00


	//----- nvinfo : EIATTR_KPARAM_INFO
	.align		4
.L_11:
        /*0028*/ 	.byte	0x04, 0x17
        /*002a*/ 	.short	(.L_13 - .L_12)
.L_12:
        /*002c*/ 	.word	0x00000000
        /*0030*/ 	.short	0x0000
        /*0032*/ 	.short	0x0000
        /*0034*/ 	.byte	0x00, 0xf5, 0x21, 0x00


	//----- nvinfo : EIATTR_SPARSE_MMA_MASK
	.align		4
.L_13:
        /*0038*/ 	.byte	0x03, 0x50
        /*003a*/ 	.short	0x0000


	//----- nvinfo : EIATTR_MAXREG_COUNT
	.align		4
        /*003c*/ 	.byte	0x03, 0x1b
        /*003e*/ 	.short	0x00ff


	//----- nvinfo : EIATTR_MERCURY_ISA_VERSION
	.align		4
        /*0040*/ 	.byte	0x03, 0x5f
        /*0042*/ 	.short	0x0101


	//----- nvinfo : EIATTR_VRC_CTA_INIT_COUNT
	.align		4
        /*0044*/ 	.byte	0x02, 0x4a
	.zero		1
	.zero		1


	//----- nvinfo : EIATTR_EXIT_INSTR_OFFSETS
	.align		4
        /*0048*/ 	.byte	0x04, 0x1c
        /*004a*/ 	.short	(.L_15 - .L_14)


	//   ....[0]....
.L_14:
        /*004c*/ 	.word	0x00000070


	//   ....[1]....
        /*0050*/ 	.word	0x00000110


	//----- nvinfo : EIATTR_CBANK_PARAM_SIZE
	.align		4
.L_15:
        /*0054*/ 	.byte	0x03, 0x19
        /*0056*/ 	.short	0x0014


	//----- nvinfo : EIATTR_PARAM_CBANK
	.align		4
        /*0058*/ 	.byte	0x04, 0x0a
        /*005a*/ 	.short	(.L_17 - .L_16)
	.align		4
.L_16:
        /*005c*/ 	.word	index@(.nv.constant0._Z15multiply_kernelP10NumberPairPti)
        /*0060*/ 	.short	0x0380
        /*0062*/ 	.short	0x0014


	//----- nvinfo : EIATTR_SW_WAR
	.align		4
.L_17:
        /*0064*/ 	.byte	0x04, 0x36
        /*0066*/ 	.short	(.L_19 - .L_18)
.L_18:
        /*0068*/ 	.word	0x00000008
.L_19:


//--------------------- .nv.callgraph             --------------------------
	.section	.nv.callgraph,"",@"SHT_CUDA_CALLGRAPH"
	.align	4
	.sectionentsize	8
	.align		4
        /*0000*/ 	.word	0x00000000
	.align		4
        /*0004*/ 	.word	0xffffffff
	.align		4
        /*0008*/ 	.word	0x00000000
	.align		4
        /*000c*/ 	.word	0xfffffffe
	.align		4
        /*0010*/ 	.word	0x00000000
	.align		4
        /*0014*/ 	.word	0xfffffffd
	.align		4
        /*0018*/ 	.word	0x00000000
	.align		4
        /*001c*/ 	.word	0xfffffffc


//--------------------- .text._Z15multiply_kernelP10NumberPairPti --------------------------
	.section	.text._Z15multiply_kernelP10NumberPairPti,"ax",@progbits
	.align	128
        .global         _Z15multiply_kernelP10NumberPairPti
        .type           _Z15multiply_kernelP10NumberPairPti,@function
        .size           _Z15multiply_kernelP10NumberPairPti,(.L_x_1 - _Z15multiply_kernelP10NumberPairPti)
        .other          _Z15multiply_kernelP10NumberPairPti,@"STO_CUDA_ENTRY STV_DEFAULT"
_Z15multiply_kernelP10NumberPairPti:
.text._Z15multiply_kernelP10NumberPairPti:
[----:B------:R-:W-:Y:S01]  /*0000*/  LDC R1, c[0x0][0x37c] ;  /* 0x0000df00ff017b82 */ /* 0x000fe20000000800 */
[----:B------:R-:W0:Y:S07]  /*0010*/  S2R R0, SR_TID.X ;  /* 0x0000000000007919 */ /* 0x000e2e0000002100 */
[----:B------:R-:W0:Y:S01]  /*0020*/  S2UR UR4, SR_CTAID.X ;  /* 0x00000000000479c3 */ /* 0x000e220000002500 */
[----:B------:R-:W1:Y:S07]  /*0030*/  LDCU UR5, c[0x0][0x390] ;  /* 0x00007200ff0577ac */ /* 0x000e6e0008000800 */
[----:B------:R-:W0:Y:S02]  /*0040*/  LDC R7, c[0x0][0x360] ;  /* 0x0000d800ff077b82 */ /* 0x000e240000000800 */
[----:B0-----:R-:W-:-:S05]  /*0050*/  IMAD R7, R7, UR4, R0 ;  /* 0x0000000407077c24 */ /* 0x001fca000f8e0200 */
[----:B-1----:R-:W-:-:S13]  /*0060*/  ISETP.GE.AND P0, PT, R7, UR5, PT ;  /* 0x0000000507007c0c */ /* 0x002fda000bf06270 */
[----:B------:R-:W-:Y:S05]  /*0070*/  @P0 EXIT ;  /* 0x000000000000094d */ /* 0x000fea0003800000 */
[----:B------:R-:W0:Y:S01]  /*0080*/  LDC.64 R2, c[0x0][0x380] ;  /* 0x0000e000ff027b82 */ /* 0x000e220000000a00 */
[----:B------:R-:W1:Y:S07]  /*0090*/  LDCU.64 UR4, c[0x0][0x358] ;  /* 0x00006b00ff0477ac */ /* 0x000e6e0008000a00 */
[----:B------:R-:W2:Y:S01]  /*00a0*/  LDC.64 R4, c[0x0][0x388] ;  /* 0x0000e200ff047b82 */ /* 0x000ea20000000a00 */
[----:B0-----:R-:W-:-:S05]  /*00b0*/  IMAD.WIDE R2, R7, 0x2, R2 ;  /* 0x0000000207027825 */ /* 0x001fca00078e0202 */
[----:B-1----:R-:W3:Y:S04]  /*00c0*/  LDG.E.U8 R0, desc[UR4][R2.64] ;  /* 0x0000000402007981 */ /* 0x002ee8000c1e1100 */
[----:B------:R-:W3:Y:S01]  /*00d0*/  LDG.E.U8 R9, desc[UR4][R2.64+0x1] ;  /* 0x0000010402097981 */ /* 0x000ee2000c1e1100 */
[----:B--2---:R-:W-:-:S04]  /*00e0*/  IMAD.WIDE R4, R7, 0x2, R4 ;  /* 0x0000000207047825 */ /* 0x004fc800078e0204 */
[----:B---3--:R-:W-:-:S05]  /*00f0*/  IMAD R9, R0, R9, RZ ;  /* 0x0000000900097224 */ /* 0x008fca00078e02ff */
[----:B------:R-:W-:Y:S01]  /*0100*/  STG.E.U16 desc[UR4][R4.64], R9 ;  /* 0x0000000904007986 */ /* 0x000fe2000c101504 */
[----:B------:R-:W-:Y:S05]  /*0110*/  EXIT ;  /* 0x000000000000794d */ /* 0x000fea0003800000 */
.L_x_0:
[----:B------:R-:W-:-:S00]  /*0120*/  BRA `(.L_x_0) ;  /* 0xfffffffc00fc7947 */ /* 0x000fc0000383ffff */
[----:B------:R-:W-:-:S00]  /*0130*/  NOP ;  /* 0x0000000000007918 */ /* 0x000fc00000000000 */
        /* <DEDUP_REMOVED lines=12> */
.L_x_1:


//--------------------- .nv.shared.reserved.0     --------------------------
	.section	.nv.shared.reserved.0,"aw",@nobits
	.weak		__nv_reservedSMEM_offset_0_alias
	.size		__nv_reservedSMEM_offset_0_alias, 0, 64
	.other		__nv_reservedSMEM_offset_0_alias,@"STO_CUDA_RESERVED_SHARED STV_DEFAULT"
__nv_reservedSMEM_offset_0_alias:
	.zero		0
	.zero		64


//--------------------- .nv.constant0._Z15multiply_kernelP10NumberPairPti --------------------------
	.section	.nv.constant0._Z15multiply_kernelP10NumberPairPti,"a",@progbits
	.sectionflags	@""
	.align	4
.nv.constant0._Z15multiply_kernelP10NumberPairPti:
	.zero		916


//--------------------- SYMBOLS --------------------------

	.type		.nv.reservedSmem.offset0,@object
	.size		.nv.reservedSmem.offset0,0x4
